//
// Generated by NVIDIA NVVM Compiler
//
// Compiler Build ID: CL-36424714
// Cuda compilation tools, release 13.0, V13.0.88
// Based on NVVM 20.0.0
//

.version 9.0
.target sm_100
.address_size 64

	// .globl	_Z9addKernelPfS_S_

.visible .entry _Z9addKernelPfS_S_(
	.param .u64 .ptr .align 1 _Z9addKernelPfS_S__param_0,
	.param .u64 .ptr .align 1 _Z9addKernelPfS_S__param_1,
	.param .u64 .ptr .align 1 _Z9addKernelPfS_S__param_2
)
{
	.reg .pred 	%p<3>;
	.reg .b32 	%r<9>;
	.reg .b32 	%f<14>;
	.reg .b64 	%rd<12>;

	ld.param.u64 	%rd1, [_Z9addKernelPfS_S__param_0];
	ld.param.u64 	%rd2, [_Z9addKernelPfS_S__param_1];
	ld.param.u64 	%rd3, [_Z9addKernelPfS_S__param_2];
	mov.u32 	%r4, %ctaid.x;
	mov.u32 	%r5, %ntid.x;
	mov.u32 	%r6, %tid.x;
	mad.lo.s32 	%r1, %r4, %r5, %r6;
	setp.gt.s32 	%p1, %r1, 9999999;
	@%p1 bra 	$L__BB0_4;
	cvta.to.global.u64 	%rd4, %rd1;
	cvta.to.global.u64 	%rd5, %rd2;
	mul.wide.s32 	%rd6, %r1, 4;
	add.s64 	%rd7, %rd4, %rd6;
	add.s64 	%rd8, %rd5, %rd6;
	ld.global.f32 	%f5, [%rd8];
	ld.global.f32 	%f13, [%rd7];
	mul.f32 	%f2, %f5, 0f38D1B717;
	mov.b32 	%r8, 0;
$L__BB0_2:
	fma.rn.f32 	%f6, %f13, 0f3F7FF972, %f2;
	fma.rn.f32 	%f7, %f6, 0f3F7FF972, %f2;
	fma.rn.f32 	%f8, %f7, 0f3F7FF972, %f2;
	fma.rn.f32 	%f9, %f8, 0f3F7FF972, %f2;
	fma.rn.f32 	%f10, %f9, 0f3F7FF972, %f2;
	fma.rn.f32 	%f11, %f10, 0f3F7FF972, %f2;
	fma.rn.f32 	%f12, %f11, 0f3F7FF972, %f2;
	fma.rn.f32 	%f13, %f12, 0f3F7FF972, %f2;
	add.s32 	%r8, %r8, 8;
	setp.ne.s32 	%p2, %r8, 1000;
	@%p2 bra 	$L__BB0_2;
	cvta.to.global.u64 	%rd9, %rd3;
	add.s64 	%rd11, %rd9, %rd6;
	st.global.f32 	[%rd11], %f13;
$L__BB0_4:
	ret;

}


// ===== COMPILED SASS (sm_100) =====

	.target	sm_100

	.elftype	@"ET_EXEC"


//--------------------- .note.nv.tkinfo           --------------------------
	.section	.note.nv.tkinfo,"",@"SHT_NOTE"
	.sectionflags	@"SHF_NOTE_NV_TKINFO"
	.tkinfo
        /*0018*/ 	.word	0x00000002
        /*0030*/ 	.string	""
        /*0030*/ 	.string	"ptxas"
        /*0030*/ 	.string	"Cuda compilation tools, release 13.0, V13.0.88"
        /*0030*/ 	.string	"Build cuda_13.0.r13.0/compiler.36424714_0"
        /*0030*/ 	.string	"-arch sm_100 -m 64 "



//--------------------- .note.nv.cuinfo           --------------------------
	.section	.note.nv.cuinfo,"",@"SHT_NOTE"
	.sectionflags	@"SHF_NOTE_NV_CUINFO"
        /*0018*/ 	.short	0x0002
        /*001a*/ 	.short	0x0064
        /*001c*/ 	.short	0x0082
	.zero		2


//--------------------- .nv.info                  --------------------------
	.section	.nv.info,"",@"SHT_CUDA_INFO"
	.align	4


	//----- nvinfo : EIATTR_REGCOUNT
	.align		4
        /*0000*/ 	.byte	0x04, 0x2f
        /*0002*/ 	.short	(.L_1 - .L_0)
	.align		4
.L_0:
        /*0004*/ 	.word	index@(_Z9addKernelPfS_S_)
        /*0008*/ 	.word	0x0000000a


	//----- nvinfo : EIATTR_FRAME_SIZE
	.align		4
.L_1:
        /*000c*/ 	.byte	0x04, 0x11
        /*000e*/ 	.short	(.L_3 - .L_2)
	.align		4
.L_2:
        /*0010*/ 	.word	index@(_Z9addKernelPfS_S_)
        /*0014*/ 	.word	0x00000000


	//----- nvinfo : EIATTR_MIN_STACK_SIZE
	.align		4
.L_3:
        /*0018*/ 	.byte	0x04, 0x12
        /*001a*/ 	.short	(.L_5 - .L_4)
	.align		4
.L_4:
        /*001c*/ 	.word	index@(_Z9addKernelPfS_S_)
        /*0020*/ 	.word	0x00000000
.L_5:


//--------------------- .nv.compat                --------------------------
	.section	.nv.compat,"",@"SHT_CUDA_COMPAT_INFO"
	.align	4
        /*0000*/ 	.byte	0x02, 0x09, 0x00, 0x00, 0x02, 0x02, 0x01, 0x00, 0x02, 0x05, 0x05, 0x00, 0x03, 0x07, 0x01, 0x01
        /*0010*/ 	.byte	0x02, 0x03, 0x00, 0x00, 0x02, 0x06, 0x01, 0x00, 0x04, 0x0b, 0x08, 0x00, 0x09, 0x00, 0x00, 0x00
        /*0020*/ 	.byte	0x00, 0x00, 0x00, 0x00


//--------------------- .nv.info._Z9addKernelPfS_S_ --------------------------
	.section	.nv.info._Z9addKernelPfS_S_,"",@"SHT_CUDA_INFO"
	.sectionflags	@""
	.align	4


	//----- nvinfo : EIATTR_CUDA_API_VERSION
	.align		4
        /*0000*/ 	.byte	0x04, 0x37
        /*0002*/ 	.short	(.L_7 - .L_6)
.L_6:
        /*0004*/ 	.word	0x00000082


	//----- nvinfo : EIATTR_KPARAM_INFO
	.align		4
.L_7:
        /*0008*/ 	.byte	0x04, 0x17
        /*000a*/ 	.short	(.L_9 - .L_8)
.L_8:
        /*000c*/ 	.word	0x00000000
        /*0010*/ 	.short	0x0002
        /*0012*/ 	.short	0x0010
        /*0014*/ 	.byte	0x00, 0xf5, 0x21, 0x00


	//----- nvinfo : EIATTR_KPARAM_INFO
	.align		4
.L_9:
        /*0018*/ 	.byte	0x04, 0x17
        /*001a*/ 	.short	(.L_11 - .L_10)
.L_10:
        /*001c*/ 	.word	0x00000000
        /*0020*/ 	.short	0x0001
        /*0022*/ 	.short	0x0008
        /*0024*/ 	.byte	0x00, 0xf5, 0x21, 0x00


	//----- nvinfo : EIATTR_KPARAM_INFO
	.align		4
.L_11:
        /*0028*/ 	.byte	0x04, 0x17
        /*002a*/ 	.short	(.L_13 - .L_12)
.L_12:
        /*002c*/ 	.word	0x00000000
        /*0030*/ 	.short	0x0000
        /*0032*/ 	.short	0x0000
        /*0034*/ 	.byte	0x00, 0xf5, 0x21, 0x00


	//----- nvinfo : EIATTR_SPARSE_MMA_MASK
	.align		4
.L_13:
        /*0038*/ 	.byte	0x03, 0x50
        /*003a*/ 	.short	0x0000


	//----- nvinfo : EIATTR_MAXREG_COUNT
	.align		4
        /*003c*/ 	.byte	0x03, 0x1b
        /*003e*/ 	.short	0x00ff


	//----- nvinfo : EIATTR_MERCURY_ISA_VERSION
	.align		4
        /*0040*/ 	.byte	0x03, 0x5f
        /*0042*/ 	.short	0x0101


	//----- nvinfo : EIATTR_VRC_CTA_INIT_COUNT
	.align		4
        /*0044*/ 	.byte	0x02, 0x4a
	.zero		1
	.zero		1


	//----- nvinfo : EIATTR_EXIT_INSTR_OFFSETS
	.align		4
        /*0048*/ 	.byte	0x04, 0x1c
        /*004a*/ 	.short	(.L_15 - .L_14)


	//   ....[0]....
.L_14:
        /*004c*/ 	.word	0x00000060


	//   ....[1]....
        /*0050*/ 	.word	0x00003fa0


	//----- nvinfo : EIATTR_CBANK_PARAM_SIZE
	.align		4
.L_15:
        /*0054*/ 	.byte	0x03, 0x19
        /*0056*/ 	.short	0x0018


	//----- nvinfo : EIATTR_PARAM_CBANK
	.align		4
        /*0058*/ 	.byte	0x04, 0x0a
        /*005a*/ 	.short	(.L_17 - .L_16)
	.align		4
.L_16:
        /*005c*/ 	.word	index@(.nv.constant0._Z9addKernelPfS_S_)
        /*0060*/ 	.short	0x0380
        /*0062*/ 	.short	0x0018


	//----- nvinfo : EIATTR_SW_WAR
	.align		4
.L_17:
        /*0064*/ 	.byte	0x04, 0x36
        /*0066*/ 	.short	(.L_19 - .L_18)
.L_18:
        /*0068*/ 	.word	0x00000008
.L_19:


//--------------------- .nv.callgraph             --------------------------
	.section	.nv.callgraph,"",@"SHT_CUDA_CALLGRAPH"
	.align	4
	.sectionentsize	8
	.align		4
        /*0000*/ 	.word	0x00000000
	.align		4
        /*0004*/ 	.word	0xffffffff
	.align		4
        /*0008*/ 	.word	0x00000000
	.align		4
        /*000c*/ 	.word	0xfffffffe
	.align		4
        /*0010*/ 	.word	0x00000000
	.align		4
        /*0014*/ 	.word	0xfffffffd
	.align		4
        /*0018*/ 	.word	0x00000000
	.align		4
        /*001c*/ 	.word	0xfffffffc


//--------------------- .text._Z9addKernelPfS_S_  --------------------------
	.section	.text._Z9addKernelPfS_S_,"ax",@progbits
	.align	128
        .global         _Z9addKernelPfS_S_
        .type           _Z9addKernelPfS_S_,@function
        .size           _Z9addKernelPfS_S_,(.L_x_1 - _Z9addKernelPfS_S_)
        .other          _Z9addKernelPfS_S_,@"STO_CUDA_ENTRY STV_DEFAULT"
_Z9addKernelPfS_S_:
.text._Z9addKernelPfS_S_:
[----:B------:R-:W-:Y:S01]  /*0000*/  LDC R1, c[0x0][0x37c] ;  /* 0x0000df00ff017b82 */ /* 0x000fe20000000800 */
[----:B------:R-:W0:Y:S07]  /*0010*/  S2R R3, SR_TID.X ;  /* 0x0000000000037919 */ /* 0x000e2e0000002100 */
[----:B------:R-:W0:Y:S08]  /*0020*/  S2UR UR4, SR_CTAID.X ;  /* 0x00000000000479c3 */ /* 0x000e300000002500 */
[----:B------:R-:W0:Y:S02]  /*0030*/  LDC R0, c[0x0][0x360] ;  /* 0x0000d800ff007b82 */ /* 0x000e240000000800 */
[----:B0-----:R-:W-:-:S05]  /*0040*/  IMAD R0, R0, UR4, R3 ;  /* 0x0000000400007c24 */ /* 0x001fca000f8e0203 */
[----:B------:R-:W-:-:S13]  /*0050*/  ISETP.GT.AND P0, PT, R0, 0x98967f, PT ;  /* 0x0098967f0000780c */ /* 0x000fda0003f04270 */
[----:B------:R-:W-:Y:S05]  /*0060*/  @P0 EXIT ;  /* 0x000000000000094d */ /* 0x000fea0003800000 */
[----:B------:R-:W0:Y:S01]  /*0070*/  LDC.64 R6, c[0x0][0x388] ;  /* 0x0000e200ff067b82 */ /* 0x000e220000000a00 */
[----:B------:R-:W1:Y:S07]  /*0080*/  LDCU.64 UR4, c[0x0][0x358] ;  /* 0x00006b00ff0477ac */ /* 0x000e6e0008000a00 */
[----:B------:R-:W2:Y:S01]  /*0090*/  LDC.64 R4, c[0x0][0x380] ;  /* 0x0000e000ff047b82 */ /* 0x000ea20000000a00 */
[----:B0-----:R-:W-:-:S05]  /*00a0*/  IMAD.WIDE R6, R0, 0x4, R6 ;  /* 0x0000000400067825 */ /* 0x001fca00078e0206 */
[----:B-1----:R-:W3:Y:S01]  /*00b0*/  LDG.E R2, desc[UR4][R6.64] ;  /* 0x0000000406027981 */ /* 0x002ee2000c1e1900 */
[----:B--2---:R-:W-:-:S06]  /*00c0*/  IMAD.WIDE R4, R0, 0x4, R4 ;  /* 0x0000000400047825 */ /* 0x004fcc00078e0204 */
[----:B------:R-:W2:Y:S01]  /*00d0*/  LDG.E R5, desc[UR4][R4.64] ;  /* 0x0000000404057981 */ /* 0x000ea2000c1e1900 */
[----:B---3--:R-:W-:-:S04]  /*00e0*/  FMUL R2, R2, 9.9999997473787516356e-05 ;  /* 0x38d1b71702027820 */ /* 0x008fc80000400000 */
[--C-:B--2---:R-:W-:Y:S02]  /*00f0*/  FFMA R3, R5, 0.99989998340606689453, R2.reuse ;  /* 0x3f7ff97205037823 */ /* 0x104fe40000000002 */
[----:B------:R-:W0:Y:S02]  /*0100*/  LDC.64 R4, c[0x0][0x390] ;  /* 0x0000e400ff047b82 */ /* 0x000e240000000a00 */
[----:B------:R-:W-:-:S04]  /*0110*/  FFMA R3, R3, 0.99989998340606689453, R2 ;  /* 0x3f7ff97203037823 */ /* 0x000fc80000000002 */
        /* <DEDUP_REMOVED lines=996> */
[----:B------:R-:W-:Y:S01]  /*3f60*/  FFMA R3, R3, 0.99989998340606689453, R2 ;  /* 0x3f7ff97203037823 */ /* 0x000fe20000000002 */
[----:B0-----:R-:W-:-:S04]  /*3f70*/  IMAD.WIDE R4, R0, 0x4, R4 ;  /* 0x0000000400047825 */ /* 0x001fc800078e0204 */
[----:B------:R-:W-:-:S05]  /*3f80*/  FFMA R3, R3, 0.99989998340606689453, R2 ;  /* 0x3f7ff97203037823 */ /* 0x000fca0000000002 */
[----:B------:R-:W-:Y:S01]  /*3f90*/  STG.E desc[UR4][R4.64], R3 ;  /* 0x0000000304007986 */ /* 0x000fe2000c101904 */
[----:B------:R-:W-:Y:S05]  /*3fa0*/  EXIT ;  /* 0x000000000000794d */ /* 0x000fea0003800000 */
.L_x_0:
[----:B------:R-:W-:-:S00]  /*3fb0*/  BRA `(.L_x_0) ;  /* 0xfffffffc00fc7947 */ /* 0x000fc0000383ffff */
[----:B------:R-:W-:-:S00]  /*3fc0*/  NOP ;  /* 0x0000000000007918 */ /* 0x000fc00000000000 */
        /* <DEDUP_REMOVED lines=11> */
.L_x_1:


//--------------------- .nv.shared.reserved.0     --------------------------
	.section	.nv.shared.reserved.0,"aw",@nobits
	.weak		__nv_reservedSMEM_offset_0_alias
	.size		__nv_reservedSMEM_offset_0_alias, 0, 64
	.other		__nv_reservedSMEM_offset_0_alias,@"STO_CUDA_RESERVED_SHARED STV_DEFAULT"
__nv_reservedSMEM_offset_0_alias:
	.zero		0
	.zero		64


//--------------------- .nv.constant0._Z9addKernelPfS_S_ --------------------------
	.section	.nv.constant0._Z9addKernelPfS_S_,"a",@progbits
	.sectionflags	@""
	.align	4
.nv.constant0._Z9addKernelPfS_S_:
	.zero		920


//--------------------- SYMBOLS --------------------------

	.type		.nv.reservedSmem.offset0,@object
	.size		.nv.reservedSmem.offset0,0x4
